//
// Generated by NVIDIA NVVM Compiler
//
// Compiler Build ID: CL-36424714
// Cuda compilation tools, release 13.0, V13.0.88
// Based on NVVM 20.0.0
//

.version 9.0
.target sm_100
.address_size 64

	// .globl	_Z10sortKernelPii
.extern .func  (.param .b32 func_retval0) vprintf
(
	.param .b64 vprintf_param_0,
	.param .b64 vprintf_param_1
)
;
.global .align 1 .b8 $str[55] = {116, 104, 114, 101, 97, 100, 32, 120, 58, 37, 100, 32, 116, 104, 114, 101, 97, 100, 32, 121, 58, 37, 100, 32, 98, 108, 111, 99, 107, 68, 105, 109, 58, 37, 100, 42, 37, 100, 32, 32, 101, 113, 117, 97, 108, 115, 32, 105, 100, 58, 37, 100, 32, 10};

.visible .entry _Z10sortKernelPii(
	.param .u64 .ptr .align 1 _Z10sortKernelPii_param_0,
	.param .u32 _Z10sortKernelPii_param_1
)
{
	.local .align 8 .b8 	__local_depot0[24];
	.reg .b64 	%SP;
	.reg .b64 	%SPL;
	.reg .pred 	%p<30>;
	.reg .b32 	%r<44>;
	.reg .b64 	%rd<9>;

	mov.u64 	%SPL, __local_depot0;
	cvta.local.u64 	%SP, %SPL;
	ld.param.u64 	%rd2, [_Z10sortKernelPii_param_0];
	ld.param.u32 	%r33, [_Z10sortKernelPii_param_1];
	mov.u32 	%r1, %tid.x;
	mov.u32 	%r2, %tid.y;
	mov.u32 	%r3, %ntid.x;
	mad.lo.s32 	%r4, %r2, %r3, %r1;
	setp.ge.s32 	%p2, %r4, %r33;
	@%p2 bra 	$L__BB0_39;
	add.u64 	%rd3, %SP, 0;
	add.u64 	%rd4, %SPL, 0;
	mov.u32 	%r34, %ntid.y;
	st.local.v2.u32 	[%rd4], {%r1, %r2};
	st.local.v2.u32 	[%rd4+8], {%r3, %r34};
	st.local.u32 	[%rd4+16], %r4;
	mov.u64 	%rd5, $str;
	cvta.global.u64 	%rd6, %rd5;
	{ // callseq 0, 0
	.param .b64 param0;
	st.param.b64 	[param0], %rd6;
	.param .b64 param1;
	st.param.b64 	[param1], %rd3;
	.param .b32 retval0;
	call.uni (retval0), 
	vprintf, 
	(
	param0, 
	param1
	);
	ld.param.b32 	%r35, [retval0];
	} // callseq 0
	setp.lt.u32 	%p3, %r33, 2;
	@%p3 bra 	$L__BB0_38;
	shr.u32 	%r37, %r33, 1;
	and.b32  	%r5, %r4, 1;
	cvta.to.global.u64 	%rd7, %rd2;
	mul.wide.u32 	%rd8, %r4, 4;
	add.s64 	%rd1, %rd7, %rd8;
	setp.eq.b32 	%p4, %r5, 1;
	add.s32 	%r38, %r33, -1;
	setp.lt.u32 	%p5, %r4, %r38;
	and.pred  	%p1, %p4, %p5;
	add.s32 	%r39, %r37, -1;
	and.b32  	%r6, %r37, 3;
	setp.lt.u32 	%p6, %r39, 3;
	@%p6 bra 	$L__BB0_29;
	and.b32  	%r41, %r37, 2147483644;
	neg.s32 	%r42, %r41;
	not.pred 	%p9, %p1;
$L__BB0_4:
	setp.ne.s32 	%p7, %r5, 0;
	@%p7 bra 	$L__BB0_7;
	ld.global.u32 	%r9, [%rd1];
	ld.global.u32 	%r10, [%rd1+4];
	setp.le.s32 	%p8, %r9, %r10;
	@%p8 bra 	$L__BB0_7;
	st.global.u32 	[%rd1], %r10;
	st.global.u32 	[%rd1+4], %r9;
$L__BB0_7:
	bar.sync 	0;
	@%p9 bra 	$L__BB0_10;
	ld.global.u32 	%r11, [%rd1];
	ld.global.u32 	%r12, [%rd1+4];
	setp.le.s32 	%p10, %r11, %r12;
	@%p10 bra 	$L__BB0_10;
	st.global.u32 	[%rd1], %r12;
	st.global.u32 	[%rd1+4], %r11;
$L__BB0_10:
	setp.ne.s32 	%p11, %r5, 0;
	bar.sync 	0;
	@%p11 bra 	$L__BB0_13;
	ld.global.u32 	%r13, [%rd1];
	ld.global.u32 	%r14, [%rd1+4];
	setp.le.s32 	%p12, %r13, %r14;
	@%p12 bra 	$L__BB0_13;
	st.global.u32 	[%rd1], %r14;
	st.global.u32 	[%rd1+4], %r13;
$L__BB0_13:
	bar.sync 	0;
	@%p9 bra 	$L__BB0_16;
	ld.global.u32 	%r15, [%rd1];
	ld.global.u32 	%r16, [%rd1+4];
	setp.le.s32 	%p14, %r15, %r16;
	@%p14 bra 	$L__BB0_16;
	st.global.u32 	[%rd1], %r16;
	st.global.u32 	[%rd1+4], %r15;
$L__BB0_16:
	setp.ne.s32 	%p15, %r5, 0;
	bar.sync 	0;
	@%p15 bra 	$L__BB0_19;
	ld.global.u32 	%r17, [%rd1];
	ld.global.u32 	%r18, [%rd1+4];
	setp.le.s32 	%p16, %r17, %r18;
	@%p16 bra 	$L__BB0_19;
	st.global.u32 	[%rd1], %r18;
	st.global.u32 	[%rd1+4], %r17;
$L__BB0_19:
	bar.sync 	0;
	@%p9 bra 	$L__BB0_22;
	ld.global.u32 	%r19, [%rd1];
	ld.global.u32 	%r20, [%rd1+4];
	setp.le.s32 	%p18, %r19, %r20;
	@%p18 bra 	$L__BB0_22;
	st.global.u32 	[%rd1], %r20;
	st.global.u32 	[%rd1+4], %r19;
$L__BB0_22:
	setp.ne.s32 	%p19, %r5, 0;
	bar.sync 	0;
	@%p19 bra 	$L__BB0_25;
	ld.global.u32 	%r21, [%rd1];
	ld.global.u32 	%r22, [%rd1+4];
	setp.le.s32 	%p20, %r21, %r22;
	@%p20 bra 	$L__BB0_25;
	st.global.u32 	[%rd1], %r22;
	st.global.u32 	[%rd1+4], %r21;
$L__BB0_25:
	bar.sync 	0;
	@%p9 bra 	$L__BB0_28;
	ld.global.u32 	%r23, [%rd1];
	ld.global.u32 	%r24, [%rd1+4];
	setp.le.s32 	%p22, %r23, %r24;
	@%p22 bra 	$L__BB0_28;
	st.global.u32 	[%rd1], %r24;
	st.global.u32 	[%rd1+4], %r23;
$L__BB0_28:
	bar.sync 	0;
	add.s32 	%r42, %r42, 4;
	setp.ne.s32 	%p23, %r42, 0;
	@%p23 bra 	$L__BB0_4;
$L__BB0_29:
	setp.eq.s32 	%p24, %r6, 0;
	@%p24 bra 	$L__BB0_38;
	neg.s32 	%r43, %r6;
	not.pred 	%p27, %p1;
$L__BB0_31:
	.pragma "nounroll";
	setp.ne.s32 	%p25, %r5, 0;
	@%p25 bra 	$L__BB0_34;
	ld.global.u32 	%r28, [%rd1];
	ld.global.u32 	%r29, [%rd1+4];
	setp.le.s32 	%p26, %r28, %r29;
	@%p26 bra 	$L__BB0_34;
	st.global.u32 	[%rd1], %r29;
	st.global.u32 	[%rd1+4], %r28;
$L__BB0_34:
	bar.sync 	0;
	@%p27 bra 	$L__BB0_37;
	ld.global.u32 	%r30, [%rd1];
	ld.global.u32 	%r31, [%rd1+4];
	setp.le.s32 	%p28, %r30, %r31;
	@%p28 bra 	$L__BB0_37;
	st.global.u32 	[%rd1], %r31;
	st.global.u32 	[%rd1+4], %r30;
$L__BB0_37:
	bar.sync 	0;
	add.s32 	%r43, %r43, 1;
	setp.ne.s32 	%p29, %r43, 0;
	@%p29 bra 	$L__BB0_31;
$L__BB0_38:
	bar.sync 	0;
$L__BB0_39:
	ret;

}
	// .globl	_Z8evenSortPii
.visible .entry _Z8evenSortPii(
	.param .u64 .ptr .align 1 _Z8evenSortPii_param_0,
	.param .u32 _Z8evenSortPii_param_1
)
{
	.reg .pred 	%p<3>;
	.reg .b32 	%r<12>;
	.reg .b64 	%rd<5>;

	ld.param.u64 	%rd2, [_Z8evenSortPii_param_0];
	ld.param.u32 	%r4, [_Z8evenSortPii_param_1];
	mov.u32 	%r5, %tid.x;
	mov.u32 	%r6, %ctaid.x;
	mov.u32 	%r7, %ntid.x;
	mad.lo.s32 	%r1, %r6, %r7, %r5;
	shr.u32 	%r8, %r4, 31;
	add.s32 	%r9, %r4, %r8;
	shr.s32 	%r10, %r9, 1;
	setp.ge.s32 	%p1, %r1, %r10;
	@%p1 bra 	$L__BB1_3;
	cvta.to.global.u64 	%rd3, %rd2;
	shl.b32 	%r11, %r1, 1;
	mul.wide.s32 	%rd4, %r11, 4;
	add.s64 	%rd1, %rd3, %rd4;
	ld.global.u32 	%r2, [%rd1];
	ld.global.u32 	%r3, [%rd1+4];
	setp.le.s32 	%p2, %r2, %r3;
	@%p2 bra 	$L__BB1_3;
	st.global.u32 	[%rd1], %r3;
	st.global.u32 	[%rd1+4], %r2;
$L__BB1_3:
	bar.sync 	0;
	ret;

}
	// .globl	_Z7oddSortPii
.visible .entry _Z7oddSortPii(
	.param .u64 .ptr .align 1 _Z7oddSortPii_param_0,
	.param .u32 _Z7oddSortPii_param_1
)
{
	.reg .pred 	%p<3>;
	.reg .b32 	%r<13>;
	.reg .b64 	%rd<5>;

	ld.param.u64 	%rd2, [_Z7oddSortPii_param_0];
	ld.param.u32 	%r4, [_Z7oddSortPii_param_1];
	mov.u32 	%r5, %tid.x;
	mov.u32 	%r6, %ctaid.x;
	mov.u32 	%r7, %ntid.x;
	mad.lo.s32 	%r1, %r6, %r7, %r5;
	shr.u32 	%r8, %r4, 31;
	add.s32 	%r9, %r4, %r8;
	shr.s32 	%r10, %r9, 1;
	add.s32 	%r11, %r10, -1;
	setp.ge.s32 	%p1, %r1, %r11;
	@%p1 bra 	$L__BB2_3;
	cvta.to.global.u64 	%rd3, %rd2;
	shl.b32 	%r12, %r1, 1;
	mul.wide.s32 	%rd4, %r12, 4;
	add.s64 	%rd1, %rd3, %rd4;
	ld.global.u32 	%r2, [%rd1+4];
	ld.global.u32 	%r3, [%rd1+8];
	setp.le.s32 	%p2, %r2, %r3;
	@%p2 bra 	$L__BB2_3;
	st.global.u32 	[%rd1+4], %r3;
	st.global.u32 	[%rd1+8], %r2;
$L__BB2_3:
	bar.sync 	0;
	ret;

}


// ===== COMPILED SASS (sm_100) =====

	.target	sm_100

	.elftype	@"ET_EXEC"


//--------------------- .note.nv.tkinfo           --------------------------
	.section	.note.nv.tkinfo,"",@"SHT_NOTE"
	.sectionflags	@"SHF_NOTE_NV_TKINFO"
	.tkinfo
        /*0018*/ 	.word	0x00000002
        /*0030*/ 	.string	""
        /*0030*/ 	.string	"ptxas"
        /*0030*/ 	.string	"Cuda compilation tools, release 13.0, V13.0.88"
        /*0030*/ 	.string	"Build cuda_13.0.r13.0/compiler.36424714_0"
        /*0030*/ 	.string	"-arch sm_100 -m 64 "



//--------------------- .note.nv.cuinfo           --------------------------
	.section	.note.nv.cuinfo,"",@"SHT_NOTE"
	.sectionflags	@"SHF_NOTE_NV_CUINFO"
        /*0018*/ 	.short	0x0002
        /*001a*/ 	.short	0x0064
        /*001c*/ 	.short	0x0082
	.zero		2


//--------------------- .nv.info                  --------------------------
	.section	.nv.info,"",@"SHT_CUDA_INFO"
	.align	4


	//----- nvinfo : EIATTR_REGCOUNT
	.align		4
        /*0000*/ 	.byte	0x04, 0x2f
        /*0002*/ 	.short	(.L_2 - .L_1)
	.align		4
.L_1:
        /*0004*/ 	.word	index@(_Z10sortKernelPii)
        /*0008*/ 	.word	0x00000018


	//----- nvinfo : EIATTR_FRAME_SIZE
	.align		4
.L_2:
        /*000c*/ 	.byte	0x04, 0x11
        /*000e*/ 	.short	(.L_4 - .L_3)
	.align		4
.L_3:
        /*0010*/ 	.word	index@(_Z10sortKernelPii)
        /*0014*/ 	.word	0x00000018


	//----- nvinfo : EIATTR_REGCOUNT
	.align		4
.L_4:
        /*0018*/ 	.byte	0x04, 0x2f
        /*001a*/ 	.short	(.L_6 - .L_5)
	.align		4
.L_5:
        /*001c*/ 	.word	index@(_Z8evenSortPii)
        /*0020*/ 	.word	0x00000008


	//----- nvinfo : EIATTR_FRAME_SIZE
	.align		4
.L_6:
        /*0024*/ 	.byte	0x04, 0x11
        /*0026*/ 	.short	(.L_8 - .L_7)
	.align		4
.L_7:
        /*0028*/ 	.word	index@(_Z8evenSortPii)
        /*002c*/ 	.word	0x00000000


	//----- nvinfo : EIATTR_REGCOUNT
	.align		4
.L_8:
        /*0030*/ 	.byte	0x04, 0x2f
        /*0032*/ 	.short	(.L_10 - .L_9)
	.align		4
.L_9:
        /*0034*/ 	.word	index@(_Z7oddSortPii)
        /*0038*/ 	.word	0x00000008


	//----- nvinfo : EIATTR_FRAME_SIZE
	.align		4
.L_10:
        /*003c*/ 	.byte	0x04, 0x11
        /*003e*/ 	.short	(.L_12 - .L_11)
	.align		4
.L_11:
        /*0040*/ 	.word	index@(_Z7oddSortPii)
        /*0044*/ 	.word	0x00000000


	//----- nvinfo : EIATTR_MIN_STACK_SIZE
	.align		4
.L_12:
        /*0048*/ 	.byte	0x04, 0x12
        /*004a*/ 	.short	(.L_14 - .L_13)
	.align		4
.L_13:
        /*004c*/ 	.word	index@(_Z7oddSortPii)
        /*0050*/ 	.word	0x00000000


	//----- nvinfo : EIATTR_MIN_STACK_SIZE
	.align		4
.L_14:
        /*0054*/ 	.byte	0x04, 0x12
        /*0056*/ 	.short	(.L_16 - .L_15)
	.align		4
.L_15:
        /*0058*/ 	.word	index@(_Z8evenSortPii)
        /*005c*/ 	.word	0x00000000


	//----- nvinfo : EIATTR_MIN_STACK_SIZE
	.align		4
.L_16:
        /*0060*/ 	.byte	0x04, 0x12
        /*0062*/ 	.short	(.L_18 - .L_17)
	.align		4
.L_17:
        /*0064*/ 	.word	index@(_Z10sortKernelPii)
        /*0068*/ 	.word	0x00000018
.L_18:


//--------------------- .nv.compat                --------------------------
	.section	.nv.compat,"",@"SHT_CUDA_COMPAT_INFO"
	.align	4
        /*0000*/ 	.byte	0x02, 0x09, 0x00, 0x00, 0x02, 0x02, 0x01, 0x00, 0x02, 0x05, 0x05, 0x00, 0x03, 0x07, 0x01, 0x01
        /*0010*/ 	.byte	0x02, 0x03, 0x00, 0x00, 0x02, 0x06, 0x01, 0x00, 0x04, 0x0b, 0x08, 0x00, 0x09, 0x00, 0x00, 0x00
        /*0020*/ 	.byte	0x00, 0x00, 0x00, 0x00


//--------------------- .nv.info._Z7oddSortPii    --------------------------
	.section	.nv.info._Z7oddSortPii,"",@"SHT_CUDA_INFO"
	.sectionflags	@""
	.align	4


	//----- nvinfo : EIATTR_CUDA_API_VERSION
	.align		4
        /*0000*/ 	.byte	0x04, 0x37
        /*0002*/ 	.short	(.L_20 - .L_19)
.L_19:
        /*0004*/ 	.word	0x00000082


	//----- nvinfo : EIATTR_KPARAM_INFO
	.align		4
.L_20:
        /*0008*/ 	.byte	0x04, 0x17
        /*000a*/ 	.short	(.L_22 - .L_21)
.L_21:
        /*000c*/ 	.word	0x00000000
        /*0010*/ 	.short	0x0001
        /*0012*/ 	.short	0x0008
        /*0014*/ 	.byte	0x00, 0xf0, 0x11, 0x00


	//----- nvinfo : EIATTR_KPARAM_INFO
	.align		4
.L_22:
        /*0018*/ 	.byte	0x04, 0x17
        /*001a*/ 	.short	(.L_24 - .L_23)
.L_23:
        /*001c*/ 	.word	0x00000000
        /*0020*/ 	.short	0x0000
        /*0022*/ 	.short	0x0000
        /*0024*/ 	.byte	0x00, 0xf5, 0x21, 0x00


	//----- nvinfo : EIATTR_SPARSE_MMA_MASK
	.align		4
.L_24:
        /*0028*/ 	.byte	0x03, 0x50
        /*002a*/ 	.short	0x0000


	//----- nvinfo : EIATTR_MAXREG_COUNT
	.align		4
        /*002c*/ 	.byte	0x03, 0x1b
        /*002e*/ 	.short	0x00ff


	//----- nvinfo : EIATTR_NUM_BARRIERS
	.align		4
        /*0030*/ 	.byte	0x02, 0x4c
        /*0032*/ 	.byte	0x01
	.zero		1


	//----- nvinfo : EIATTR_MERCURY_ISA_VERSION
	.align		4
        /*0034*/ 	.byte	0x03, 0x5f
        /*0036*/ 	.short	0x0101


	//----- nvinfo : EIATTR_VRC_CTA_INIT_COUNT
	.align		4
        /*0038*/ 	.byte	0x02, 0x4a
	.zero		1
	.zero		1


	//----- nvinfo : EIATTR_EXIT_INSTR_OFFSETS
	.align		4
        /*003c*/ 	.byte	0x04, 0x1c
        /*003e*/ 	.short	(.L_26 - .L_25)


	//   ....[0]....
.L_25:
        /*0040*/ 	.word	0x00000160


	//----- nvinfo : EIATTR_CRS_STACK_SIZE
	.align		4
.L_26:
        /*0044*/ 	.byte	0x04, 0x1e
        /*0046*/ 	.short	(.L_28 - .L_27)
.L_27:
        /*0048*/ 	.word	0x00000000


	//----- nvinfo : EIATTR_CBANK_PARAM_SIZE
	.align		4
.L_28:
        /*004c*/ 	.byte	0x03, 0x19
        /*004e*/ 	.short	0x000c


	//----- nvinfo : EIATTR_PARAM_CBANK
	.align		4
        /*0050*/ 	.byte	0x04, 0x0a
        /*0052*/ 	.short	(.L_30 - .L_29)
	.align		4
.L_29:
        /*0054*/ 	.word	index@(.nv.constant0._Z7oddSortPii)
        /*0058*/ 	.short	0x0380
        /*005a*/ 	.short	0x000c


	//----- nvinfo : EIATTR_SW_WAR
	.align		4
.L_30:
        /*005c*/ 	.byte	0x04, 0x36
        /*005e*/ 	.short	(.L_32 - .L_31)
.L_31:
        /*0060*/ 	.word	0x00000008
.L_32:


//--------------------- .nv.info._Z8evenSortPii   --------------------------
	.section	.nv.info._Z8evenSortPii,"",@"SHT_CUDA_INFO"
	.sectionflags	@""
	.align	4


	//----- nvinfo : EIATTR_CUDA_API_VERSION
	.align		4
        /*0000*/ 	.byte	0x04, 0x37
        /*0002*/ 	.short	(.L_34 - .L_33)
.L_33:
        /*0004*/ 	.word	0x00000082


	//----- nvinfo : EIATTR_KPARAM_INFO
	.align		4
.L_34:
        /*0008*/ 	.byte	0x04, 0x17
        /*000a*/ 	.short	(.L_36 - .L_35)
.L_35:
        /*000c*/ 	.word	0x00000000
        /*0010*/ 	.short	0x0001
        /*0012*/ 	.short	0x0008
        /*0014*/ 	.byte	0x00, 0xf0, 0x11, 0x00


	//----- nvinfo : EIATTR_KPARAM_INFO
	.align		4
.L_36:
        /*0018*/ 	.byte	0x04, 0x17
        /*001a*/ 	.short	(.L_38 - .L_37)
.L_37:
        /*001c*/ 	.word	0x00000000
        /*0020*/ 	.short	0x0000
        /*0022*/ 	.short	0x0000
        /*0024*/ 	.byte	0x00, 0xf5, 0x21, 0x00


	//----- nvinfo : EIATTR_SPARSE_MMA_MASK
	.align		4
.L_38:
        /*0028*/ 	.byte	0x03, 0x50
        /*002a*/ 	.short	0x0000


	//----- nvinfo : EIATTR_MAXREG_COUNT
	.align		4
        /*002c*/ 	.byte	0x03, 0x1b
        /*002e*/ 	.short	0x00ff


	//----- nvinfo : EIATTR_NUM_BARRIERS
	.align		4
        /*0030*/ 	.byte	0x02, 0x4c
        /*0032*/ 	.byte	0x01
	.zero		1


	//----- nvinfo : EIATTR_MERCURY_ISA_VERSION
	.align		4
        /*0034*/ 	.byte	0x03, 0x5f
        /*0036*/ 	.short	0x0101


	//----- nvinfo : EIATTR_VRC_CTA_INIT_COUNT
	.align		4
        /*0038*/ 	.byte	0x02, 0x4a
	.zero		1
	.zero		1


	//----- nvinfo : EIATTR_EXIT_INSTR_OFFSETS
	.align		4
        /*003c*/ 	.byte	0x04, 0x1c
        /*003e*/ 	.short	(.L_40 - .L_39)


	//   ....[0]....
.L_39:
        /*0040*/ 	.word	0x00000160


	//----- nvinfo : EIATTR_CRS_STACK_SIZE
	.align		4
.L_40:
        /*0044*/ 	.byte	0x04, 0x1e
        /*0046*/ 	.short	(.L_42 - .L_41)
.L_41:
        /*0048*/ 	.word	0x00000000


	//----- nvinfo : EIATTR_CBANK_PARAM_SIZE
	.align		4
.L_42:
        /*004c*/ 	.byte	0x03, 0x19
        /*004e*/ 	.short	0x000c


	//----- nvinfo : EIATTR_PARAM_CBANK
	.align		4
        /*0050*/ 	.byte	0x04, 0x0a
        /*0052*/ 	.short	(.L_44 - .L_43)
	.align		4
.L_43:
        /*0054*/ 	.word	index@(.nv.constant0._Z8evenSortPii)
        /*0058*/ 	.short	0x0380
        /*005a*/ 	.short	0x000c


	//----- nvinfo : EIATTR_SW_WAR
	.align		4
.L_44:
        /*005c*/ 	.byte	0x04, 0x36
        /*005e*/ 	.short	(.L_46 - .L_45)
.L_45:
        /*0060*/ 	.word	0x00000008
.L_46:


//--------------------- .nv.info._Z10sortKernelPii --------------------------
	.section	.nv.info._Z10sortKernelPii,"",@"SHT_CUDA_INFO"
	.sectionflags	@""
	.align	4


	//----- nvinfo : EIATTR_CUDA_API_VERSION
	.align		4
        /*0000*/ 	.byte	0x04, 0x37
        /*0002*/ 	.short	(.L_48 - .L_47)
.L_47:
        /*0004*/ 	.word	0x00000082


	//----- nvinfo : EIATTR_KPARAM_INFO
	.align		4
.L_48:
        /*0008*/ 	.byte	0x04, 0x17
        /*000a*/ 	.short	(.L_50 - .L_49)
.L_49:
        /*000c*/ 	.word	0x00000000
        /*0010*/ 	.short	0x0001
        /*0012*/ 	.short	0x0008
        /*0014*/ 	.byte	0x00, 0xf0, 0x11, 0x00


	//----- nvinfo : EIATTR_KPARAM_INFO
	.align		4
.L_50:
        /*0018*/ 	.byte	0x04, 0x17
        /*001a*/ 	.short	(.L_52 - .L_51)
.L_51:
        /*001c*/ 	.word	0x00000000
        /*0020*/ 	.short	0x0000
        /*0022*/ 	.short	0x0000
        /*0024*/ 	.byte	0x00, 0xf5, 0x21, 0x00


	//----- nvinfo : EIATTR_SPARSE_MMA_MASK
	.align		4
.L_52:
        /*0028*/ 	.byte	0x03, 0x50
        /*002a*/ 	.short	0x0000


	//----- nvinfo : EIATTR_MAXREG_COUNT
	.align		4
        /*002c*/ 	.byte	0x03, 0x1b
        /*002e*/ 	.short	0x00ff


	//----- nvinfo : EIATTR_NUM_BARRIERS
	.align		4
        /*0030*/ 	.byte	0x02, 0x4c
        /*0032*/ 	.byte	0x01
	.zero		1


	//----- nvinfo : EIATTR_EXTERNS
	.align		4
        /*0034*/ 	.byte	0x04, 0x0f
        /*0036*/ 	.short	(.L_54 - .L_53)


	//   ....[0]....
	.align		4
.L_53:
        /*0038*/ 	.word	index@(vprintf)


	//----- nvinfo : EIATTR_MERCURY_ISA_VERSION
	.align		4
.L_54:
        /*003c*/ 	.byte	0x03, 0x5f
        /*003e*/ 	.short	0x0101


	//----- nvinfo : EIATTR_VRC_CTA_INIT_COUNT
	.align		4
        /*0040*/ 	.byte	0x02, 0x4a
	.zero		1
	.zero		1


	//----- nvinfo : EIATTR_SYSCALL_OFFSETS
	.align		4
        /*0044*/ 	.byte	0x04, 0x46
        /*0046*/ 	.short	(.L_56 - .L_55)


	//   ....[0]....
.L_55:
        /*0048*/ 	.word	0x00000180


	//----- nvinfo : EIATTR_EXIT_INSTR_OFFSETS
	.align		4
.L_56:
        /*004c*/ 	.byte	0x04, 0x1c
        /*004e*/ 	.short	(.L_58 - .L_57)


	//   ....[0]....
.L_57:
        /*0050*/ 	.word	0x000000c0


	//   ....[1]....
        /*0054*/ 	.word	0x000008f0


	//----- nvinfo : EIATTR_CRS_STACK_SIZE
	.align		4
.L_58:
        /*0058*/ 	.byte	0x04, 0x1e
        /*005a*/ 	.short	(.L_60 - .L_59)
.L_59:
        /*005c*/ 	.word	0x00000000


	//----- nvinfo : EIATTR_CBANK_PARAM_SIZE
	.align		4
.L_60:
        /*0060*/ 	.byte	0x03, 0x19
        /*0062*/ 	.short	0x000c


	//----- nvinfo : EIATTR_PARAM_CBANK
	.align		4
        /*0064*/ 	.byte	0x04, 0x0a
        /*0066*/ 	.short	(.L_62 - .L_61)
	.align		4
.L_61:
        /*0068*/ 	.word	index@(.nv.constant0._Z10sortKernelPii)
        /*006c*/ 	.short	0x0380
        /*006e*/ 	.short	0x000c


	//----- nvinfo : EIATTR_SW_WAR
	.align		4
.L_62:
        /*0070*/ 	.byte	0x04, 0x36
        /*0072*/ 	.short	(.L_64 - .L_63)
.L_63:
        /*0074*/ 	.word	0x00000008
.L_64:


//--------------------- .nv.callgraph             --------------------------
	.section	.nv.callgraph,"",@"SHT_CUDA_CALLGRAPH"
	.align	4
	.sectionentsize	8
	.align		4
        /*0000*/ 	.word	0x00000000
	.align		4
        /*0004*/ 	.word	0xffffffff
	.align		4
        /*0008*/ 	.word	index@(_Z10sortKernelPii)
	.align		4
        /*000c*/ 	.word	index@(vprintf)
	.align		4
        /*0010*/ 	.word	0x00000000
	.align		4
        /*0014*/ 	.word	0xfffffffe
	.align		4
        /*0018*/ 	.word	0x00000000
	.align		4
        /*001c*/ 	.word	0xfffffffd
	.align		4
        /*0020*/ 	.word	0x00000000
	.align		4
        /*0024*/ 	.word	0xfffffffc


//--------------------- .nv.constant4             --------------------------
	.section	.nv.constant4,"a",@progbits
	.align	8
	.align		8
.nv.constant4:
        /*0000*/ 	.dword	$str
	.align		8
        /*0008*/ 	.dword	vprintf


//--------------------- .text._Z7oddSortPii       --------------------------
	.section	.text._Z7oddSortPii,"ax",@progbits
	.align	128
        .global         _Z7oddSortPii
        .type           _Z7oddSortPii,@function
        .size           _Z7oddSortPii,(.L_x_30 - _Z7oddSortPii)
        .other          _Z7oddSortPii,@"STO_CUDA_ENTRY STV_DEFAULT"
_Z7oddSortPii:
.text._Z7oddSortPii:
[----:B------:R-:W-:Y:S01]  /*0000*/  LDC R1, c[0x0][0x37c] ;  /* 0x0000df00ff017b82 */ /* 0x000fe20000000800 */
[----:B------:R-:W0:Y:S07]  /*0010*/  S2R R0, SR_TID.X ;  /* 0x0000000000007919 */ /* 0x000e2e0000002100 */
[----:B------:R-:W0:Y:S01]  /*0020*/  S2UR UR5, SR_CTAID.X ;  /* 0x00000000000579c3 */ /* 0x000e220000002500 */
[----:B------:R-:W1:Y:S01]  /*0030*/  LDCU UR4, c[0x0][0x388] ;  /* 0x00007100ff0477ac */ /* 0x000e620008000800 */
[----:B------:R-:W-:Y:S06]  /*0040*/  BSSY.RECONVERGENT B0, `(.L_x_0) ;  /* 0x0000010000007945 */ /* 0x000fec0003800200 */
[----:B------:R-:W0:Y:S01]  /*0050*/  LDC R3, c[0x0][0x360] ;  /* 0x0000d800ff037b82 */ /* 0x000e220000000800 */
[----:B-1----:R-:W-:-:S04]  /*0060*/  ULEA.HI UR4, UR4, UR4, URZ, 0x1 ;  /* 0x0000000404047291 */ /* 0x002fc8000f8f08ff */
[----:B------:R-:W-:Y:S01]  /*0070*/  ULEA.HI.SX32 UR4, UR4, 0xffffffff, 0x1f ;  /* 0xffffffff04047891 */ /* 0x000fe2000f8ffaff */
[----:B0-----:R-:W-:-:S05]  /*0080*/  IMAD R0, R3, UR5, R0 ;  /* 0x0000000503007c24 */ /* 0x001fca000f8e0200 */
[----:B------:R-:W-:-:S13]  /*0090*/  ISETP.GE.AND P0, PT, R0, UR4, PT ;  /* 0x0000000400007c0c */ /* 0x000fda000bf06270 */
[----:B------:R-:W-:Y:S05]  /*00a0*/  @P0 BRA `(.L_x_1) ;  /* 0x0000000000240947 */ /* 0x000fea0003800000 */
[----:B------:R-:W0:Y:S01]  /*00b0*/  LDC.64 R2, c[0x0][0x380] ;  /* 0x0000e000ff027b82 */ /* 0x000e220000000a00 */
[----:B------:R-:W1:Y:S01]  /*00c0*/  LDCU.64 UR4, c[0x0][0x358] ;  /* 0x00006b00ff0477ac */ /* 0x000e620008000a00 */
[----:B------:R-:W-:-:S05]  /*00d0*/  SHF.L.U32 R5, R0, 0x1, RZ ;  /* 0x0000000100057819 */ /* 0x000fca00000006ff */
[----:B0-----:R-:W-:-:S05]  /*00e0*/  IMAD.WIDE R2, R5, 0x4, R2 ;  /* 0x0000000405027825 */ /* 0x001fca00078e0202 */
[----:B-1----:R-:W2:Y:S04]  /*00f0*/  LDG.E R5, desc[UR4][R2.64+0x4] ;  /* 0x0000040402057981 */ /* 0x002ea8000c1e1900 */
[----:B------:R-:W2:Y:S02]  /*0100*/  LDG.E R0, desc[UR4][R2.64+0x8] ;  /* 0x0000080402007981 */ /* 0x000ea4000c1e1900 */
[----:B--2---:R-:W-:-:S13]  /*0110*/  ISETP.GT.AND P0, PT, R5, R0, PT ;  /* 0x000000000500720c */ /* 0x004fda0003f04270 */
[----:B------:R0:W-:Y:S04]  /*0120*/  @P0 STG.E desc[UR4][R2.64+0x4], R0 ;  /* 0x0000040002000986 */ /* 0x0001e8000c101904 */
[----:B------:R0:W-:Y:S02]  /*0130*/  @P0 STG.E desc[UR4][R2.64+0x8], R5 ;  /* 0x0000080502000986 */ /* 0x0001e4000c101904 */
.L_x_1:
[----:B------:R-:W-:Y:S05]  /*0140*/  BSYNC.RECONVERGENT B0 ;  /* 0x0000000000007941 */ /* 0x000fea0003800200 */
.L_x_0:
[----:B------:R-:W-:Y:S06]  /*0150*/  BAR.SYNC.DEFER_BLOCKING 0x0 ;  /* 0x0000000000007b1d */ /* 0x000fec0000010000 */
[----:B------:R-:W-:Y:S05]  /*0160*/  EXIT ;  /* 0x000000000000794d */ /* 0x000fea0003800000 */
.L_x_2:
[----:B------:R-:W-:-:S00]  /*0170*/  BRA `(.L_x_2) ;  /* 0xfffffffc00fc7947 */ /* 0x000fc0000383ffff */
[----:B------:R-:W-:-:S00]  /*0180*/  NOP ;  /* 0x0000000000007918 */ /* 0x000fc00000000000 */
[----:B------:R-:W-:-:S00]  /*0190*/  NOP ;  /* 0x0000000000007918 */ /* 0x000fc00000000000 */
[----:B------:R-:W-:-:S00]  /*01a0*/  NOP ;  /* 0x0000000000007918 */ /* 0x000fc00000000000 */
[----:B------:R-:W-:-:S00]  /*01b0*/  NOP ;  /* 0x0000000000007918 */ /* 0x000fc00000000000 */
[----:B------:R-:W-:-:S00]  /*01c0*/  NOP ;  /* 0x0000000000007918 */ /* 0x000fc00000000000 */
[----:B------:R-:W-:-:S00]  /*01d0*/  NOP ;  /* 0x0000000000007918 */ /* 0x000fc00000000000 */
[----:B------:R-:W-:-:S00]  /*01e0*/  NOP ;  /* 0x0000000000007918 */ /* 0x000fc00000000000 */
[----:B------:R-:W-:-:S00]  /*01f0*/  NOP ;  /* 0x0000000000007918 */ /* 0x000fc00000000000 */
.L_x_30:


//--------------------- .text._Z8evenSortPii      --------------------------
	.section	.text._Z8evenSortPii,"ax",@progbits
	.align	128
        .global         _Z8evenSortPii
        .type           _Z8evenSortPii,@function
        .size           _Z8evenSortPii,(.L_x_31 - _Z8evenSortPii)
        .other          _Z8evenSortPii,@"STO_CUDA_ENTRY STV_DEFAULT"
_Z8evenSortPii:
.text._Z8evenSortPii:
[----:B------:R-:W-:Y:S01]  /*0000*/  LDC R1, c[0x0][0x37c] ;  /* 0x0000df00ff017b82 */ /* 0x000fe20000000800 */
[----:B------:R-:W0:Y:S07]  /*0010*/  S2R R0, SR_TID.X ;  /* 0x0000000000007919 */ /* 0x000e2e0000002100 */
[----:B------:R-:W0:Y:S01]  /*0020*/  S2UR UR5, SR_CTAID.X ;  /* 0x00000000000579c3 */ /* 0x000e220000002500 */
[----:B------:R-:W1:Y:S01]  /*0030*/  LDCU UR4, c[0x0][0x388] ;  /* 0x00007100ff0477ac */ /* 0x000e620008000800 */
[----:B------:R-:W-:Y:S06]  /*0040*/  BSSY.RECONVERGENT B0, `(.L_x_3) ;  /* 0x0000010000007945 */ /* 0x000fec0003800200 */
[----:B------:R-:W0:Y:S01]  /*0050*/  LDC R3, c[0x0][0x360] ;  /* 0x0000d800ff037b82 */ /* 0x000e220000000800 */
[----:B-1----:R-:W-:-:S04]  /*0060*/  ULEA.HI UR4, UR4, UR4, URZ, 0x1 ;  /* 0x0000000404047291 */ /* 0x002fc8000f8f08ff */
[----:B------:R-:W-:Y:S01]  /*0070*/  USHF.R.S32.HI UR4, URZ, 0x1, UR4 ;  /* 0x00000001ff047899 */ /* 0x000fe20008011404 */
        /* <DEDUP_REMOVED lines=12> */
.L_x_4:
[----:B------:R-:W-:Y:S05]  /*0140*/  BSYNC.RECONVERGENT B0 ;  /* 0x0000000000007941 */ /* 0x000fea0003800200 */
.L_x_3:
[----:B------:R-:W-:Y:S06]  /*0150*/  BAR.SYNC.DEFER_BLOCKING 0x0 ;  /* 0x0000000000007b1d */ /* 0x000fec0000010000 */
[----:B------:R-:W-:Y:S05]  /*0160*/  EXIT ;  /* 0x000000000000794d */ /* 0x000fea0003800000 */
.L_x_5:
        /* <DEDUP_REMOVED lines=9> */
.L_x_31:


//--------------------- .text._Z10sortKernelPii   --------------------------
	.section	.text._Z10sortKernelPii,"ax",@progbits
	.align	128
        .global         _Z10sortKernelPii
        .type           _Z10sortKernelPii,@function
        .size           _Z10sortKernelPii,(.L_x_32 - _Z10sortKernelPii)
        .other          _Z10sortKernelPii,@"STO_CUDA_ENTRY STV_DEFAULT"
_Z10sortKernelPii:
.text._Z10sortKernelPii:
[----:B------:R-:W0:Y:S01]  /*0000*/  LDC R1, c[0x0][0x37c] ;  /* 0x0000df00ff017b82 */ /* 0x000e220000000800 */
[----:B------:R-:W1:Y:S01]  /*0010*/  S2R R10, SR_TID.X ;  /* 0x00000000000a7919 */ /* 0x000e620000002100 */
[----:B------:R-:W2:Y:S06]  /*0020*/  LDCU UR5, c[0x0][0x2fc] ;  /* 0x00005f80ff0577ac */ /* 0x000eac0008000800 */
[----:B------:R-:W1:Y:S01]  /*0030*/  LDC R12, c[0x0][0x360] ;  /* 0x0000d800ff0c7b82 */ /* 0x000e620000000800 */
[----:B0-----:R-:W-:Y:S01]  /*0040*/  VIADD R1, R1, 0xffffffe8 ;  /* 0xffffffe801017836 */ /* 0x001fe20000000000 */
[----:B------:R-:W1:Y:S01]  /*0050*/  S2R R11, SR_TID.Y ;  /* 0x00000000000b7919 */ /* 0x000e620000002200 */
[----:B------:R-:W0:Y:S01]  /*0060*/  LDCU UR6, c[0x0][0x388] ;  /* 0x00007100ff0677ac */ /* 0x000e220008000800 */
[----:B------:R-:W3:Y:S02]  /*0070*/  LDCU UR4, c[0x0][0x2f8] ;  /* 0x00005f00ff0477ac */ /* 0x000ee40008000800 */
[----:B---3--:R-:W-:-:S05]  /*0080*/  IADD3 R6, P1, PT, R1, UR4, RZ ;  /* 0x0000000401067c10 */ /* 0x008fca000ff3e0ff */
[----:B--2---:R-:W-:Y:S02]  /*0090*/  IMAD.X R7, RZ, RZ, UR5, P1 ;  /* 0x00000005ff077e24 */ /* 0x004fe400088e06ff */
[----:B-1----:R-:W-:-:S05]  /*00a0*/  IMAD R2, R11, R12, R10 ;  /* 0x0000000c0b027224 */ /* 0x002fca00078e020a */
[----:B0-----:R-:W-:-:S13]  /*00b0*/  ISETP.GE.AND P0, PT, R2, UR6, PT ;  /* 0x0000000602007c0c */ /* 0x001fda000bf06270 */
[----:B------:R-:W-:Y:S05]  /*00c0*/  @P0 EXIT ;  /* 0x000000000000094d */ /* 0x000fea0003800000 */
[----:B------:R-:W0:Y:S01]  /*00d0*/  LDC R13, c[0x0][0x364] ;  /* 0x0000d900ff0d7b82 */ /* 0x000e220000000800 */
[----:B------:R-:W-:Y:S01]  /*00e0*/  MOV R0, 0x8 ;  /* 0x0000000800007802 */ /* 0x000fe20000000f00 */
[----:B------:R1:W-:Y:S01]  /*00f0*/  STL.64 [R1], R10 ;  /* 0x0000000a01007387 */ /* 0x0003e20000100a00 */
[----:B------:R-:W2:Y:S03]  /*0100*/  LDCU.64 UR4, c[0x4][URZ] ;  /* 0x01000000ff0477ac */ /* 0x000ea60008000a00 */
[----:B------:R1:W-:Y:S01]  /*0110*/  STL [R1+0x10], R2 ;  /* 0x0000100201007387 */ /* 0x0003e20000100800 */
[----:B------:R-:W3:Y:S01]  /*0120*/  LDCU.64 UR36, c[0x0][0x358] ;  /* 0x00006b00ff2477ac */ /* 0x000ee20008000a00 */
[----:B------:R1:W4:Y:S01]  /*0130*/  LDC.64 R8, c[0x4][R0] ;  /* 0x0100000000087b82 */ /* 0x0003220000000a00 */
[----:B--2---:R-:W-:Y:S02]  /*0140*/  IMAD.U32 R4, RZ, RZ, UR4 ;  /* 0x00000004ff047e24 */ /* 0x004fe4000f8e00ff */
[----:B------:R-:W-:Y:S01]  /*0150*/  IMAD.U32 R5, RZ, RZ, UR5 ;  /* 0x00000005ff057e24 */ /* 0x000fe2000f8e00ff */
[----:B0--3--:R1:W-:Y:S06]  /*0160*/  STL.64 [R1+0x8], R12 ;  /* 0x0000080c01007387 */ /* 0x0093ec0000100a00 */
[----:B------:R-:W-:-:S07]  /*0170*/  LEPC R20, `(.L_x_6) ;  /* 0x000000001014794e */ /* 0x000fce0000000000 */
[----:B-1--4-:R-:W-:Y:S05]  /*0180*/  CALL.ABS.NOINC R8 ;  /* 0x0000000008007343 */ /* 0x012fea0003c00000 */
.L_x_6:
[----:B------:R-:W0:Y:S02]  /*0190*/  LDC R0, c[0x0][0x388] ;  /* 0x0000e200ff007b82 */ /* 0x000e240000000800 */
[----:B0-----:R-:W-:-:S13]  /*01a0*/  ISETP.GE.U32.AND P0, PT, R0, 0x2, PT ;  /* 0x000000020000780c */ /* 0x001fda0003f06070 */
[----:B------:R-:W-:Y:S05]  /*01b0*/  @!P0 BRA `(.L_x_7) ;  /* 0x0000000400c48947 */ /* 0x000fea0003800000 */
[----:B------:R-:W-:Y:S01]  /*01c0*/  VIADD R3, R0, 0xffffffff ;  /* 0xffffffff00037836 */ /* 0x000fe20000000000 */
[----:B------:R-:W0:Y:S01]  /*01d0*/  LDC.64 R4, c[0x0][0x380] ;  /* 0x0000e000ff047b82 */ /* 0x000e220000000a00 */
[----:B------:R-:W-:Y:S02]  /*01e0*/  SHF.R.U32.HI R0, RZ, 0x1, R0 ;  /* 0x00000001ff007819 */ /* 0x000fe40000011600 */
[C---:B------:R-:W-:Y:S02]  /*01f0*/  LOP3.LUT R7, R2.reuse, 0x1, RZ, 0xc0, !PT ;  /* 0x0000000102077812 */ /* 0x040fe400078ec0ff */
[----:B------:R-:W-:Y:S01]  /*0200*/  ISETP.GE.U32.AND P0, PT, R2, R3, PT ;  /* 0x000000030200720c */ /* 0x000fe20003f06070 */
[----:B------:R-:W-:-:S03]  /*0210*/  VIADD R3, R0, 0xffffffff ;  /* 0xffffffff00037836 */ /* 0x000fc60000000000 */
[----:B------:R-:W-:Y:S02]  /*0220*/  ISETP.EQ.U32.AND P0, PT, R7, 0x1, !P0 ;  /* 0x000000010700780c */ /* 0x000fe40004702070 */
[----:B------:R-:W-:Y:S01]  /*0230*/  ISETP.GE.U32.AND P1, PT, R3, 0x3, PT ;  /* 0x000000030300780c */ /* 0x000fe20003f26070 */
[----:B0-----:R-:W-:Y:S01]  /*0240*/  IMAD.WIDE.U32 R2, R2, 0x4, R4 ;  /* 0x0000000402027825 */ /* 0x001fe200078e0004 */
[----:B------:R-:W-:-:S11]  /*0250*/  LOP3.LUT R4, R0, 0x3, RZ, 0xc0, !PT ;  /* 0x0000000300047812 */ /* 0x000fd600078ec0ff */
[----:B------:R-:W-:Y:S05]  /*0260*/  @!P1 BRA `(.L_x_8) ;  /* 0x0000000400389947 */ /* 0x000fea0003800000 */
[----:B------:R-:W-:Y:S02]  /*0270*/  LOP3.LUT R0, R0, 0x7ffffffc, RZ, 0xc0, !PT ;  /* 0x7ffffffc00007812 */ /* 0x000fe400078ec0ff */
[----:B------:R-:W-:-:S03]  /*0280*/  ISETP.NE.AND P1, PT, R7, RZ, PT ;  /* 0x000000ff0700720c */ /* 0x000fc60003f25270 */
[----:B------:R-:W-:-:S10]  /*0290*/  IMAD.MOV R0, RZ, RZ, -R0 ;  /* 0x000000ffff007224 */ /* 0x000fd400078e0a00 */
.L_x_24:
[----:B01234-:R-:W-:Y:S05]  /*02a0*/  @P1 BRA `(.L_x_9) ;  /* 0x0000000000141947 */ /* 0x01ffea0003800000 */
[----:B------:R-:W2:Y:S04]  /*02b0*/  LDG.E R5, desc[UR36][R2.64] ;  /* 0x0000002402057981 */ /* 0x000ea8000c1e1900 */
[----:B------:R-:W2:Y:S02]  /*02c0*/  LDG.E R6, desc[UR36][R2.64+0x4] ;  /* 0x0000042402067981 */ /* 0x000ea4000c1e1900 */
[----:B--2---:R-:W-:-:S13]  /*02d0*/  ISETP.GT.AND P1, PT, R5, R6, PT ;  /* 0x000000060500720c */ /* 0x004fda0003f24270 */
[----:B------:R0:W-:Y:S04]  /*02e0*/  @P1 STG.E desc[UR36][R2.64], R6 ;  /* 0x0000000602001986 */ /* 0x0001e8000c101924 */
[----:B------:R0:W-:Y:S02]  /*02f0*/  @P1 STG.E desc[UR36][R2.64+0x4], R5 ;  /* 0x0000040502001986 */ /* 0x0001e4000c101924 */
.L_x_9:
[----:B------:R-:W-:Y:S05]  /*0300*/  WARPSYNC.ALL ;  /* 0x0000000000007948 */ /* 0x000fea0003800000 */
[----:B------:R-:W-:Y:S01]  /*0310*/  BAR.SYNC.DEFER_BLOCKING 0x0 ;  /* 0x0000000000007b1d */ /* 0x000fe20000010000 */
[----:B------:R-:W-:-:S05]  /*0320*/  ISETP.NE.AND P1, PT, R7, RZ, PT ;  /* 0x000000ff0700720c */ /* 0x000fca0003f25270 */
[----:B------:R-:W-:Y:S04]  /*0330*/  BSSY.RECONVERGENT B0, `(.L_x_10) ;  /* 0x0000007000007945 */ /* 0x000fe80003800200 */
[----:B------:R-:W-:Y:S05]  /*0340*/  @!P0 BRA `(.L_x_11) ;  /* 0x0000000000148947 */ /* 0x000fea0003800000 */
[----:B0-----:R-:W2:Y:S04]  /*0350*/  LDG.E R5, desc[UR36][R2.64] ;  /* 0x0000002402057981 */ /* 0x001ea8000c1e1900 */
[----:B------:R-:W2:Y:S02]  /*0360*/  LDG.E R6, desc[UR36][R2.64+0x4] ;  /* 0x0000042402067981 */ /* 0x000ea4000c1e1900 */
[----:B--2---:R-:W-:-:S13]  /*0370*/  ISETP.GT.AND P2, PT, R5, R6, PT ;  /* 0x000000060500720c */ /* 0x004fda0003f44270 */
[----:B------:R1:W-:Y:S04]  /*0380*/  @P2 STG.E desc[UR36][R2.64], R6 ;  /* 0x0000000602002986 */ /* 0x0003e8000c101924 */
[----:B------:R1:W-:Y:S02]  /*0390*/  @P2 STG.E desc[UR36][R2.64+0x4], R5 ;  /* 0x0000040502002986 */ /* 0x0003e4000c101924 */
.L_x_11:
[----:B------:R-:W-:Y:S05]  /*03a0*/  BSYNC.RECONVERGENT B0 ;  /* 0x0000000000007941 */ /* 0x000fea0003800200 */
.L_x_10:
[----:B------:R-:W-:Y:S06]  /*03b0*/  BAR.SYNC.DEFER_BLOCKING 0x0 ;  /* 0x0000000000007b1d */ /* 0x000fec0000010000 */
[----:B------:R-:W-:Y:S04]  /*03c0*/  BSSY.RECONVERGENT B0, `(.L_x_12) ;  /* 0x0000007000007945 */ /* 0x000fe80003800200 */
[----:B------:R-:W-:Y:S05]  /*03d0*/  @P1 BRA `(.L_x_13) ;  /* 0x0000000000141947 */ /* 0x000fea0003800000 */
[----:B01----:R-:W2:Y:S04]  /*03e0*/  LDG.E R5, desc[UR36][R2.64] ;  /* 0x0000002402057981 */ /* 0x003ea8000c1e1900 */
[----:B------:R-:W2:Y:S02]  /*03f0*/  LDG.E R6, desc[UR36][R2.64+0x4] ;  /* 0x0000042402067981 */ /* 0x000ea4000c1e1900 */
[----:B--2---:R-:W-:-:S13]  /*0400*/  ISETP.GT.AND P2, PT, R5, R6, PT ;  /* 0x000000060500720c */ /* 0x004fda0003f44270 */
[----:B------:R2:W-:Y:S04]  /*0410*/  @P2 STG.E desc[UR36][R2.64], R6 ;  /* 0x0000000602002986 */ /* 0x0005e8000c101924 */
[----:B------:R2:W-:Y:S02]  /*0420*/  @P2 STG.E desc[UR36][R2.64+0x4], R5 ;  /* 0x0000040502002986 */ /* 0x0005e4000c101924 */
.L_x_13:
[----:B------:R-:W-:Y:S05]  /*0430*/  BSYNC.RECONVERGENT B0 ;  /* 0x0000000000007941 */ /* 0x000fea0003800200 */
.L_x_12:
[----:B------:R-:W-:Y:S06]  /*0440*/  BAR.SYNC.DEFER_BLOCKING 0x0 ;  /* 0x0000000000007b1d */ /* 0x000fec0000010000 */
[----:B------:R-:W-:Y:S04]  /*0450*/  BSSY.RECONVERGENT B0, `(.L_x_14) ;  /* 0x0000007000007945 */ /* 0x000fe80003800200 */
[----:B------:R-:W-:Y:S05]  /*0460*/  @!P0 BRA `(.L_x_15) ;  /* 0x0000000000148947 */ /* 0x000fea0003800000 */
[----:B012---:R-:W2:Y:S04]  /*0470*/  LDG.E R5, desc[UR36][R2.64] ;  /* 0x0000002402057981 */ /* 0x007ea8000c1e1900 */
[----:B------:R-:W2:Y:S02]  /*0480*/  LDG.E R6, desc[UR36][R2.64+0x4] ;  /* 0x0000042402067981 */ /* 0x000ea4000c1e1900 */
[----:B--2---:R-:W-:-:S13]  /*0490*/  ISETP.GT.AND P2, PT, R5, R6, PT ;  /* 0x000000060500720c */ /* 0x004fda0003f44270 */
[----:B------:R3:W-:Y:S04]  /*04a0*/  @P2 STG.E desc[UR36][R2.64], R6 ;  /* 0x0000000602002986 */ /* 0x0007e8000c101924 */
[----:B------:R3:W-:Y:S02]  /*04b0*/  @P2 STG.E desc[UR36][R2.64+0x4], R5 ;  /* 0x0000040502002986 */ /* 0x0007e4000c101924 */
.L_x_15:
[----:B------:R-:W-:Y:S05]  /*04c0*/  BSYNC.RECONVERGENT B0 ;  /* 0x0000000000007941 */ /* 0x000fea0003800200 */
.L_x_14:
[----:B------:R-:W-:Y:S06]  /*04d0*/  BAR.SYNC.DEFER_BLOCKING 0x0 ;  /* 0x0000000000007b1d */ /* 0x000fec0000010000 */
[----:B------:R-:W-:Y:S04]  /*04e0*/  BSSY.RECONVERGENT B0, `(.L_x_16) ;  /* 0x0000007000007945 */ /* 0x000fe80003800200 */
[----:B------:R-:W-:Y:S05]  /*04f0*/  @P1 BRA `(.L_x_17) ;  /* 0x0000000000141947 */ /* 0x000fea0003800000 */
[----:B0123--:R-:W2:Y:S04]  /*0500*/  LDG.E R5, desc[UR36][R2.64] ;  /* 0x0000002402057981 */ /* 0x00fea8000c1e1900 */
[----:B------:R-:W2:Y:S02]  /*0510*/  LDG.E R6, desc[UR36][R2.64+0x4] ;  /* 0x0000042402067981 */ /* 0x000ea4000c1e1900 */
[----:B--2---:R-:W-:-:S13]  /*0520*/  ISETP.GT.AND P2, PT, R5, R6, PT ;  /* 0x000000060500720c */ /* 0x004fda0003f44270 */
[----:B------:R4:W-:Y:S04]  /*0530*/  @P2 STG.E desc[UR36][R2.64], R6 ;  /* 0x0000000602002986 */ /* 0x0009e8000c101924 */
[----:B------:R4:W-:Y:S02]  /*0540*/  @P2 STG.E desc[UR36][R2.64+0x4], R5 ;  /* 0x0000040502002986 */ /* 0x0009e4000c101924 */
.L_x_17:
[----:B------:R-:W-:Y:S05]  /*0550*/  BSYNC.RECONVERGENT B0 ;  /* 0x0000000000007941 */ /* 0x000fea0003800200 */
.L_x_16:
[----:B------:R-:W-:Y:S06]  /*0560*/  BAR.SYNC.DEFER_BLOCKING 0x0 ;  /* 0x0000000000007b1d */ /* 0x000fec0000010000 */
[----:B------:R-:W-:Y:S04]  /*0570*/  BSSY.RECONVERGENT B0, `(.L_x_18) ;  /* 0x0000007000007945 */ /* 0x000fe80003800200 */
[----:B------:R-:W-:Y:S05]  /*0580*/  @!P0 BRA `(.L_x_19) ;  /* 0x0000000000148947 */ /* 0x000fea0003800000 */
[----:B01234-:R-:W2:Y:S04]  /*0590*/  LDG.E R5, desc[UR36][R2.64] ;  /* 0x0000002402057981 */ /* 0x01fea8000c1e1900 */
[----:B------:R-:W2:Y:S02]  /*05a0*/  LDG.E R6, desc[UR36][R2.64+0x4] ;  /* 0x0000042402067981 */ /* 0x000ea4000c1e1900 */
[----:B--2---:R-:W-:-:S13]  /*05b0*/  ISETP.GT.AND P2, PT, R5, R6, PT ;  /* 0x000000060500720c */ /* 0x004fda0003f44270 */
[----:B------:R0:W-:Y:S04]  /*05c0*/  @P2 STG.E desc[UR36][R2.64], R6 ;  /* 0x0000000602002986 */ /* 0x0001e8000c101924 */
[----:B------:R0:W-:Y:S02]  /*05d0*/  @P2 STG.E desc[UR36][R2.64+0x4], R5 ;  /* 0x0000040502002986 */ /* 0x0001e4000c101924 */
.L_x_19:
[----:B------:R-:W-:Y:S05]  /*05e0*/  BSYNC.RECONVERGENT B0 ;  /* 0x0000000000007941 */ /* 0x000fea0003800200 */
.L_x_18:
[----:B------:R-:W-:Y:S06]  /*05f0*/  BAR.SYNC.DEFER_BLOCKING 0x0 ;  /* 0x0000000000007b1d */ /* 0x000fec0000010000 */
[----:B------:R-:W-:Y:S04]  /*0600*/  BSSY.RECONVERGENT B0, `(.L_x_20) ;  /* 0x0000007000007945 */ /* 0x000fe80003800200 */
[----:B------:R-:W-:Y:S05]  /*0610*/  @P1 BRA `(.L_x_21) ;  /* 0x0000000000141947 */ /* 0x000fea0003800000 */
[----:B01234-:R-:W2:Y:S04]  /*0620*/  LDG.E R5, desc[UR36][R2.64] ;  /* 0x0000002402057981 */ /* 0x01fea8000c1e1900 */
[----:B------:R-:W2:Y:S02]  /*0630*/  LDG.E R6, desc[UR36][R2.64+0x4] ;  /* 0x0000042402067981 */ /* 0x000ea4000c1e1900 */
[----:B--2---:R-:W-:-:S13]  /*0640*/  ISETP.GT.AND P2, PT, R5, R6, PT ;  /* 0x000000060500720c */ /* 0x004fda0003f44270 */
[----:B------:R0:W-:Y:S04]  /*0650*/  @P2 STG.E desc[UR36][R2.64], R6 ;  /* 0x0000000602002986 */ /* 0x0001e8000c101924 */
[----:B------:R0:W-:Y:S02]  /*0660*/  @P2 STG.E desc[UR36][R2.64+0x4], R5 ;  /* 0x0000040502002986 */ /* 0x0001e4000c101924 */
.L_x_21:
[----:B------:R-:W-:Y:S05]  /*0670*/  BSYNC.RECONVERGENT B0 ;  /* 0x0000000000007941 */ /* 0x000fea0003800200 */
.L_x_20:
[----:B------:R-:W-:Y:S01]  /*0680*/  VIADD R0, R0, 0x4 ;  /* 0x0000000400007836 */ /* 0x000fe20000000000 */
[----:B------:R-:W-:Y:S04]  /*0690*/  BAR.SYNC.DEFER_BLOCKING 0x0 ;  /* 0x0000000000007b1d */ /* 0x000fe80000010000 */
[----:B------:R-:W-:Y:S02]  /*06a0*/  ISETP.NE.AND P3, PT, R0, RZ, PT ;  /* 0x000000ff0000720c */ /* 0x000fe40003f65270 */
[----:B------:R-:W-:Y:S04]  /*06b0*/  BSSY.RECONVERGENT B0, `(.L_x_22) ;  /* 0x0000007000007945 */ /* 0x000fe80003800200 */
[----:B------:R-:W-:Y:S07]  /*06c0*/  @!P0 BRA `(.L_x_23) ;  /* 0x0000000000148947 */ /* 0x000fee0003800000 */
[----:B01234-:R-:W2:Y:S04]  /*06d0*/  LDG.E R5, desc[UR36][R2.64] ;  /* 0x0000002402057981 */ /* 0x01fea8000c1e1900 */
[----:B------:R-:W2:Y:S02]  /*06e0*/  LDG.E R6, desc[UR36][R2.64+0x4] ;  /* 0x0000042402067981 */ /* 0x000ea4000c1e1900 */
[----:B--2---:R-:W-:-:S13]  /*06f0*/  ISETP.GT.AND P2, PT, R5, R6, PT ;  /* 0x000000060500720c */ /* 0x004fda0003f44270 */
[----:B------:R0:W-:Y:S04]  /*0700*/  @P2 STG.E desc[UR36][R2.64], R6 ;  /* 0x0000000602002986 */ /* 0x0001e8000c101924 */
[----:B------:R0:W-:Y:S02]  /*0710*/  @P2 STG.E desc[UR36][R2.64+0x4], R5 ;  /* 0x0000040502002986 */ /* 0x0001e4000c101924 */
.L_x_23:
[----:B------:R-:W-:Y:S05]  /*0720*/  BSYNC.RECONVERGENT B0 ;  /* 0x0000000000007941 */ /* 0x000fea0003800200 */
.L_x_22:
[----:B------:R-:W-:Y:S06]  /*0730*/  BAR.SYNC.DEFER_BLOCKING 0x0 ;  /* 0x0000000000007b1d */ /* 0x000fec0000010000 */
[----:B------:R-:W-:Y:S05]  /*0740*/  @P3 BRA `(.L_x_24) ;  /* 0xfffffff800d43947 */ /* 0x000fea000383ffff */
.L_x_8:
[----:B------:R-:W-:-:S13]  /*0750*/  ISETP.NE.AND P1, PT, R4, RZ, PT ;  /* 0x000000ff0400720c */ /* 0x000fda0003f25270 */
[----:B------:R-:W-:Y:S05]  /*0760*/  @!P1 BRA `(.L_x_7) ;  /* 0x0000000000589947 */ /* 0x000fea0003800000 */
[----:B------:R-:W-:Y:S01]  /*0770*/  ISETP.NE.AND P1, PT, R7, RZ, PT ;  /* 0x000000ff0700720c */ /* 0x000fe20003f25270 */
[----:B------:R-:W-:-:S12]  /*0780*/  IMAD.MOV R4, RZ, RZ, -R4 ;  /* 0x000000ffff047224 */ /* 0x000fd800078e0a04 */
.L_x_28:
[----:B0-----:R-:W-:Y:S05]  /*0790*/  @P1 BRA `(.L_x_25) ;  /* 0x0000000000141947 */ /* 0x001fea0003800000 */
[----:B01234-:R-:W2:Y:S04]  /*07a0*/  LDG.E R5, desc[UR36][R2.64] ;  /* 0x0000002402057981 */ /* 0x01fea8000c1e1900 */
[----:B------:R-:W2:Y:S02]  /*07b0*/  LDG.E R0, desc[UR36][R2.64+0x4] ;  /* 0x0000042402007981 */ /* 0x000ea4000c1e1900 */
[----:B--2---:R-:W-:-:S13]  /*07c0*/  ISETP.GT.AND P2, PT, R5, R0, PT ;  /* 0x000000000500720c */ /* 0x004fda0003f44270 */
[----:B------:R0:W-:Y:S04]  /*07d0*/  @P2 STG.E desc[UR36][R2.64], R0 ;  /* 0x0000000002002986 */ /* 0x0001e8000c101924 */
[----:B------:R0:W-:Y:S02]  /*07e0*/  @P2 STG.E desc[UR36][R2.64+0x4], R5 ;  /* 0x0000040502002986 */ /* 0x0001e4000c101924 */
.L_x_25:
[----:B------:R-:W-:Y:S01]  /*07f0*/  VIADD R4, R4, 0x1 ;  /* 0x0000000104047836 */ /* 0x000fe20000000000 */
[----:B------:R-:W-:Y:S05]  /*0800*/  WARPSYNC.ALL ;  /* 0x0000000000007948 */ /* 0x000fea0003800000 */
[----:B------:R-:W-:Y:S01]  /*0810*/  BAR.SYNC.DEFER_BLOCKING 0x0 ;  /* 0x0000000000007b1d */ /* 0x000fe20000010000 */
[----:B------:R-:W-:-:S05]  /*0820*/  ISETP.NE.AND P3, PT, R4, RZ, PT ;  /* 0x000000ff0400720c */ /* 0x000fca0003f65270 */
[----:B------:R-:W-:Y:S04]  /*0830*/  BSSY.RECONVERGENT B0, `(.L_x_26) ;  /* 0x0000007000007945 */ /* 0x000fe80003800200 */
[----:B------:R-:W-:Y:S05]  /*0840*/  @!P0 BRA `(.L_x_27) ;  /* 0x0000000000148947 */ /* 0x000fea0003800000 */
[----:B01234-:R-:W2:Y:S04]  /*0850*/  LDG.E R5, desc[UR36][R2.64] ;  /* 0x0000002402057981 */ /* 0x01fea8000c1e1900 */
[----:B------:R-:W2:Y:S02]  /*0860*/  LDG.E R0, desc[UR36][R2.64+0x4] ;  /* 0x0000042402007981 */ /* 0x000ea4000c1e1900 */
[----:B--2---:R-:W-:-:S13]  /*0870*/  ISETP.GT.AND P2, PT, R5, R0, PT ;  /* 0x000000000500720c */ /* 0x004fda0003f44270 */
[----:B------:R0:W-:Y:S04]  /*0880*/  @P2 STG.E desc[UR36][R2.64], R0 ;  /* 0x0000000002002986 */ /* 0x0001e8000c101924 */
[----:B------:R0:W-:Y:S02]  /*0890*/  @P2 STG.E desc[UR36][R2.64+0x4], R5 ;  /* 0x0000040502002986 */ /* 0x0001e4000c101924 */
.L_x_27:
[----:B------:R-:W-:Y:S05]  /*08a0*/  BSYNC.RECONVERGENT B0 ;  /* 0x0000000000007941 */ /* 0x000fea0003800200 */
.L_x_26:
[----:B------:R-:W-:Y:S06]  /*08b0*/  BAR.SYNC.DEFER_BLOCKING 0x0 ;  /* 0x0000000000007b1d */ /* 0x000fec0000010000 */
[----:B------:R-:W-:Y:S05]  /*08c0*/  @P3 BRA `(.L_x_28) ;  /* 0xfffffffc00b03947 */ /* 0x000fea000383ffff */
.L_x_7:
[----:B------:R-:W-:Y:S05]  /*08d0*/  WARPSYNC.ALL ;  /* 0x0000000000007948 */ /* 0x000fea0003800000 */
[----:B------:R-:W-:Y:S06]  /*08e0*/  BAR.SYNC.DEFER_BLOCKING 0x0 ;  /* 0x0000000000007b1d */ /* 0x000fec0000010000 */
[----:B------:R-:W-:Y:S05]  /*08f0*/  EXIT ;  /* 0x000000000000794d */ /* 0x000fea0003800000 */
.L_x_29:
        /* <DEDUP_REMOVED lines=16> */
.L_x_32:


//--------------------- .nv.global.init           --------------------------
	.section	.nv.global.init,"aw",@progbits
.nv.global.init:
	.type		$str,@object
	.size		$str,(.L_0 - $str)
$str:
        /*0000*/ 	.byte	0x74, 0x68, 0x72, 0x65, 0x61, 0x64, 0x20, 0x78, 0x3a, 0x25, 0x64, 0x20, 0x74, 0x68, 0x72, 0x65
        /*0010*/ 	.byte	0x61, 0x64, 0x20, 0x79, 0x3a, 0x25, 0x64, 0x20, 0x62, 0x6c, 0x6f, 0x63, 0x6b, 0x44, 0x69, 0x6d
        /*0020*/ 	.byte	0x3a, 0x25, 0x64, 0x2a, 0x25, 0x64, 0x20, 0x20, 0x65, 0x71, 0x75, 0x61, 0x6c, 0x73, 0x20, 0x69
        /*0030*/ 	.byte	0x64, 0x3a, 0x25, 0x64, 0x20, 0x0a, 0x00
.L_0:


//--------------------- .nv.shared.reserved.0     --------------------------
	.section	.nv.shared.reserved.0,"aw",@nobits
	.weak		__nv_reservedSMEM_offset_0_alias
	.size		__nv_reservedSMEM_offset_0_alias, 0, 64
	.other		__nv_reservedSMEM_offset_0_alias,@"STO_CUDA_RESERVED_SHARED STV_DEFAULT"
__nv_reservedSMEM_offset_0_alias:
	.zero		0
	.zero		64


//--------------------- .nv.constant0._Z7oddSortPii --------------------------
	.section	.nv.constant0._Z7oddSortPii,"a",@progbits
	.sectionflags	@""
	.align	4
.nv.constant0._Z7oddSortPii:
	.zero		908


//--------------------- .nv.constant0._Z8evenSortPii --------------------------
	.section	.nv.constant0._Z8evenSortPii,"a",@progbits
	.sectionflags	@""
	.align	4
.nv.constant0._Z8evenSortPii:
	.zero		908


//--------------------- .nv.constant0._Z10sortKernelPii --------------------------
	.section	.nv.constant0._Z10sortKernelPii,"a",@progbits
	.sectionflags	@""
	.align	4
.nv.constant0._Z10sortKernelPii:
	.zero		908


//--------------------- SYMBOLS --------------------------

	.type		.nv.reservedSmem.offset0,@object
	.size		.nv.reservedSmem.offset0,0x4
	.type		vprintf,@function
